//
// Generated by NVIDIA NVVM Compiler
//
// Compiler Build ID: CL-36424714
// Cuda compilation tools, release 13.0, V13.0.88
// Based on NVVM 20.0.0
//

.version 9.0
.target sm_100
.address_size 64


.entry _ZN3rgr36_GLOBAL__N__6cd4fcb5_4_k_cu_eb7c107e9addKernelEPKfPfjS2_(
	.param .u64 .ptr .align 1 _ZN3rgr36_GLOBAL__N__6cd4fcb5_4_k_cu_eb7c107e9addKernelEPKfPfjS2__param_0,
	.param .u64 .ptr .align 1 _ZN3rgr36_GLOBAL__N__6cd4fcb5_4_k_cu_eb7c107e9addKernelEPKfPfjS2__param_1,
	.param .u32 _ZN3rgr36_GLOBAL__N__6cd4fcb5_4_k_cu_eb7c107e9addKernelEPKfPfjS2__param_2,
	.param .u64 .ptr .align 1 _ZN3rgr36_GLOBAL__N__6cd4fcb5_4_k_cu_eb7c107e9addKernelEPKfPfjS2__param_3
)
{
	.reg .pred 	%p<2>;
	.reg .b32 	%r<6>;
	.reg .b32 	%f<4>;
	.reg .b64 	%rd<10>;

	ld.param.u64 	%rd1, [_ZN3rgr36_GLOBAL__N__6cd4fcb5_4_k_cu_eb7c107e9addKernelEPKfPfjS2__param_0];
	ld.param.u64 	%rd2, [_ZN3rgr36_GLOBAL__N__6cd4fcb5_4_k_cu_eb7c107e9addKernelEPKfPfjS2__param_1];
	ld.param.u32 	%r2, [_ZN3rgr36_GLOBAL__N__6cd4fcb5_4_k_cu_eb7c107e9addKernelEPKfPfjS2__param_2];
	ld.param.u64 	%rd3, [_ZN3rgr36_GLOBAL__N__6cd4fcb5_4_k_cu_eb7c107e9addKernelEPKfPfjS2__param_3];
	mov.u32 	%r3, %ctaid.x;
	mov.u32 	%r4, %ntid.x;
	mov.u32 	%r5, %tid.x;
	mad.lo.s32 	%r1, %r3, %r4, %r5;
	setp.ge.u32 	%p1, %r1, %r2;
	@%p1 bra 	$L__BB0_2;
	cvta.to.global.u64 	%rd4, %rd1;
	cvta.to.global.u64 	%rd5, %rd3;
	cvta.to.global.u64 	%rd6, %rd2;
	mul.wide.u32 	%rd7, %r1, 4;
	add.s64 	%rd8, %rd4, %rd7;
	ld.global.f32 	%f1, [%rd8];
	ld.global.f32 	%f2, [%rd5];
	add.f32 	%f3, %f1, %f2;
	add.s64 	%rd9, %rd6, %rd7;
	st.global.f32 	[%rd9], %f3;
$L__BB0_2:
	ret;

}


// ===== COMPILED SASS (sm_100) =====

	.target	sm_100

	.elftype	@"ET_EXEC"


//--------------------- .note.nv.tkinfo           --------------------------
	.section	.note.nv.tkinfo,"",@"SHT_NOTE"
	.sectionflags	@"SHF_NOTE_NV_TKINFO"
	.tkinfo
        /*0018*/ 	.word	0x00000002
        /*0030*/ 	.string	""
        /*0030*/ 	.string	"ptxas"
        /*0030*/ 	.string	"Cuda compilation tools, release 13.0, V13.0.88"
        /*0030*/ 	.string	"Build cuda_13.0.r13.0/compiler.36424714_0"
        /*0030*/ 	.string	"-arch sm_100 -m 64 "



//--------------------- .note.nv.cuinfo           --------------------------
	.section	.note.nv.cuinfo,"",@"SHT_NOTE"
	.sectionflags	@"SHF_NOTE_NV_CUINFO"
        /*0018*/ 	.short	0x0002
        /*001a*/ 	.short	0x0064
        /*001c*/ 	.short	0x0082
	.zero		2


//--------------------- .nv.info                  --------------------------
	.section	.nv.info,"",@"SHT_CUDA_INFO"
	.align	4


	//----- nvinfo : EIATTR_REGCOUNT
	.align		4
        /*0000*/ 	.byte	0x04, 0x2f
        /*0002*/ 	.short	(.L_1 - .L_0)
	.align		4
.L_0:
        /*0004*/ 	.word	index@(_ZN3rgr36_GLOBAL__N__6cd4fcb5_4_k_cu_eb7c107e9addKernelEPKfPfjS2_)
        /*0008*/ 	.word	0x0000000c


	//----- nvinfo : EIATTR_FRAME_SIZE
	.align		4
.L_1:
        /*000c*/ 	.byte	0x04, 0x11
        /*000e*/ 	.short	(.L_3 - .L_2)
	.align		4
.L_2:
        /*0010*/ 	.word	index@(_ZN3rgr36_GLOBAL__N__6cd4fcb5_4_k_cu_eb7c107e9addKernelEPKfPfjS2_)
        /*0014*/ 	.word	0x00000000


	//----- nvinfo : EIATTR_MIN_STACK_SIZE
	.align		4
.L_3:
        /*0018*/ 	.byte	0x04, 0x12
        /*001a*/ 	.short	(.L_5 - .L_4)
	.align		4
.L_4:
        /*001c*/ 	.word	index@(_ZN3rgr36_GLOBAL__N__6cd4fcb5_4_k_cu_eb7c107e9addKernelEPKfPfjS2_)
        /*0020*/ 	.word	0x00000000
.L_5:


//--------------------- .nv.compat                --------------------------
	.section	.nv.compat,"",@"SHT_CUDA_COMPAT_INFO"
	.align	4
        /*0000*/ 	.byte	0x02, 0x09, 0x00, 0x00, 0x02, 0x02, 0x01, 0x00, 0x02, 0x05, 0x05, 0x00, 0x03, 0x07, 0x01, 0x01
        /*0010*/ 	.byte	0x02, 0x03, 0x00, 0x00, 0x02, 0x06, 0x01, 0x00, 0x04, 0x0b, 0x08, 0x00, 0x09, 0x00, 0x00, 0x00
        /*0020*/ 	.byte	0x00, 0x00, 0x00, 0x00


//--------------------- .nv.info._ZN3rgr36_GLOBAL__N__6cd4fcb5_4_k_cu_eb7c107e9addKernelEPKfPfjS2_ --------------------------
	.section	.nv.info._ZN3rgr36_GLOBAL__N__6cd4fcb5_4_k_cu_eb7c107e9addKernelEPKfPfjS2_,"",@"SHT_CUDA_INFO"
	.sectionflags	@""
	.align	4


	//----- nvinfo : EIATTR_CUDA_API_VERSION
	.align		4
        /*0000*/ 	.byte	0x04, 0x37
        /*0002*/ 	.short	(.L_7 - .L_6)
.L_6:
        /*0004*/ 	.word	0x00000082


	//----- nvinfo : EIATTR_KPARAM_INFO
	.align		4
.L_7:
        /*0008*/ 	.byte	0x04, 0x17
        /*000a*/ 	.short	(.L_9 - .L_8)
.L_8:
        /*000c*/ 	.word	0x00000000
        /*0010*/ 	.short	0x0003
        /*0012*/ 	.short	0x0018
        /*0014*/ 	.byte	0x00, 0xf5, 0x21, 0x00


	//----- nvinfo : EIATTR_KPARAM_INFO
	.align		4
.L_9:
        /*0018*/ 	.byte	0x04, 0x17
        /*001a*/ 	.short	(.L_11 - .L_10)
.L_10:
        /*001c*/ 	.word	0x00000000
        /*0020*/ 	.short	0x0002
        /*0022*/ 	.short	0x0010
        /*0024*/ 	.byte	0x00, 0xf0, 0x11, 0x00


	//----- nvinfo : EIATTR_KPARAM_INFO
	.align		4
.L_11:
        /*0028*/ 	.byte	0x04, 0x17
        /*002a*/ 	.short	(.L_13 - .L_12)
.L_12:
        /*002c*/ 	.word	0x00000000
        /*0030*/ 	.short	0x0001
        /*0032*/ 	.short	0x0008
        /*0034*/ 	.byte	0x00, 0xf5, 0x21, 0x00


	//----- nvinfo : EIATTR_KPARAM_INFO
	.align		4
.L_13:
        /*0038*/ 	.byte	0x04, 0x17
        /*003a*/ 	.short	(.L_15 - .L_14)
.L_14:
        /*003c*/ 	.word	0x00000000
        /*0040*/ 	.short	0x0000
        /*0042*/ 	.short	0x0000
        /*0044*/ 	.byte	0x00, 0xf5, 0x21, 0x00


	//----- nvinfo : EIATTR_SPARSE_MMA_MASK
	.align		4
.L_15:
        /*0048*/ 	.byte	0x03, 0x50
        /*004a*/ 	.short	0x0000


	//----- nvinfo : EIATTR_MAXREG_COUNT
	.align		4
        /*004c*/ 	.byte	0x03, 0x1b
        /*004e*/ 	.short	0x00ff


	//----- nvinfo : EIATTR_MERCURY_ISA_VERSION
	.align		4
        /*0050*/ 	.byte	0x03, 0x5f
        /*0052*/ 	.short	0x0101


	//----- nvinfo : EIATTR_VRC_CTA_INIT_COUNT
	.align		4
        /*0054*/ 	.byte	0x02, 0x4a
	.zero		1
	.zero		1


	//----- nvinfo : EIATTR_EXIT_INSTR_OFFSETS
	.align		4
        /*0058*/ 	.byte	0x04, 0x1c
        /*005a*/ 	.short	(.L_17 - .L_16)


	//   ....[0]....
.L_16:
        /*005c*/ 	.word	0x00000070


	//   ....[1]....
        /*0060*/ 	.word	0x00000120


	//----- nvinfo : EIATTR_CBANK_PARAM_SIZE
	.align		4
.L_17:
        /*0064*/ 	.byte	0x03, 0x19
        /*0066*/ 	.short	0x0020


	//----- nvinfo : EIATTR_PARAM_CBANK
	.align		4
        /*0068*/ 	.byte	0x04, 0x0a
        /*006a*/ 	.short	(.L_19 - .L_18)
	.align		4
.L_18:
        /*006c*/ 	.word	index@(.nv.constant0._ZN3rgr36_GLOBAL__N__6cd4fcb5_4_k_cu_eb7c107e9addKernelEPKfPfjS2_)
        /*0070*/ 	.short	0x0380
        /*0072*/ 	.short	0x0020


	//----- nvinfo : EIATTR_SW_WAR
	.align		4
.L_19:
        /*0074*/ 	.byte	0x04, 0x36
        /*0076*/ 	.short	(.L_21 - .L_20)
.L_20:
        /*0078*/ 	.word	0x00000008
.L_21:


//--------------------- .nv.callgraph             --------------------------
	.section	.nv.callgraph,"",@"SHT_CUDA_CALLGRAPH"
	.align	4
	.sectionentsize	8
	.align		4
        /*0000*/ 	.word	0x00000000
	.align		4
        /*0004*/ 	.word	0xffffffff
	.align		4
        /*0008*/ 	.word	0x00000000
	.align		4
        /*000c*/ 	.word	0xfffffffe
	.align		4
        /*0010*/ 	.word	0x00000000
	.align		4
        /*0014*/ 	.word	0xfffffffd
	.align		4
        /*0018*/ 	.word	0x00000000
	.align		4
        /*001c*/ 	.word	0xfffffffc


//--------------------- .text._ZN3rgr36_GLOBAL__N__6cd4fcb5_4_k_cu_eb7c107e9addKernelEPKfPfjS2_ --------------------------
	.section	.text._ZN3rgr36_GLOBAL__N__6cd4fcb5_4_k_cu_eb7c107e9addKernelEPKfPfjS2_,"ax",@progbits
	.align	128
.text._ZN3rgr36_GLOBAL__N__6cd4fcb5_4_k_cu_eb7c107e9addKernelEPKfPfjS2_:
        .type           _ZN3rgr36_GLOBAL__N__6cd4fcb5_4_k_cu_eb7c107e9addKernelEPKfPfjS2_,@function
        .size           _ZN3rgr36_GLOBAL__N__6cd4fcb5_4_k_cu_eb7c107e9addKernelEPKfPfjS2_,(.L_x_1 - _ZN3rgr36_GLOBAL__N__6cd4fcb5_4_k_cu_eb7c107e9addKernelEPKfPfjS2_)
        .other          _ZN3rgr36_GLOBAL__N__6cd4fcb5_4_k_cu_eb7c107e9addKernelEPKfPfjS2_,@"STO_CUDA_ENTRY STV_DEFAULT"
_ZN3rgr36_GLOBAL__N__6cd4fcb5_4_k_cu_eb7c107e9addKernelEPKfPfjS2_:
[----:B------:R-:W-:Y:S01]  /*0000*/  LDC R1, c[0x0][0x37c] ;  /* 0x0000df00ff017b82 */ /* 0x000fe20000000800 */
[----:B------:R-:W0:Y:S07]  /*0010*/  S2R R0, SR_TID.X ;  /* 0x0000000000007919 */ /* 0x000e2e0000002100 */
[----:B------:R-:W0:Y:S01]  /*0020*/  S2UR UR4, SR_CTAID.X ;  /* 0x00000000000479c3 */ /* 0x000e220000002500 */
[----:B------:R-:W1:Y:S07]  /*0030*/  LDCU UR5, c[0x0][0x390] ;  /* 0x00007200ff0577ac */ /* 0x000e6e0008000800 */
[----:B------:R-:W0:Y:S02]  /*0040*/  LDC R9, c[0x0][0x360] ;  /* 0x0000d800ff097b82 */ /* 0x000e240000000800 */
[----:B0-----:R-:W-:-:S05]  /*0050*/  IMAD R9, R9, UR4, R0 ;  /* 0x0000000409097c24 */ /* 0x001fca000f8e0200 */
[----:B-1----:R-:W-:-:S13]  /*0060*/  ISETP.GE.U32.AND P0, PT, R9, UR5, PT ;  /* 0x0000000509007c0c */ /* 0x002fda000bf06070 */
[----:B------:R-:W-:Y:S05]  /*0070*/  @P0 EXIT ;  /* 0x000000000000094d */ /* 0x000fea0003800000 */
[----:B------:R-:W0:Y:S01]  /*0080*/  LDC.64 R2, c[0x0][0x380] ;  /* 0x0000e000ff027b82 */ /* 0x000e220000000a00 */
[----:B------:R-:W1:Y:S07]  /*0090*/  LDCU.64 UR4, c[0x0][0x358] ;  /* 0x00006b00ff0477ac */ /* 0x000e6e0008000a00 */
[----:B------:R-:W2:Y:S08]  /*00a0*/  LDC.64 R4, c[0x0][0x398] ;  /* 0x0000e600ff047b82 */ /* 0x000eb00000000a00 */
[----:B------:R-:W3:Y:S01]  /*00b0*/  LDC.64 R6, c[0x0][0x388] ;  /* 0x0000e200ff067b82 */ /* 0x000ee20000000a00 */
[----:B0-----:R-:W-:-:S06]  /*00c0*/  IMAD.WIDE.U32 R2, R9, 0x4, R2 ;  /* 0x0000000409027825 */ /* 0x001fcc00078e0002 */
[----:B-1----:R-:W4:Y:S04]  /*00d0*/  LDG.E R2, desc[UR4][R2.64] ;  /* 0x0000000402027981 */ /* 0x002f28000c1e1900 */
[----:B--2---:R-:W4:Y:S01]  /*00e0*/  LDG.E R5, desc[UR4][R4.64] ;  /* 0x0000000404057981 */ /* 0x004f22000c1e1900 */
[----:B---3--:R-:W-:-:S04]  /*00f0*/  IMAD.WIDE.U32 R6, R9, 0x4, R6 ;  /* 0x0000000409067825 */ /* 0x008fc800078e0006 */
[----:B----4-:R-:W-:-:S05]  /*0100*/  FADD R9, R2, R5 ;  /* 0x0000000502097221 */ /* 0x010fca0000000000 */
[----:B------:R-:W-:Y:S01]  /*0110*/  STG.E desc[UR4][R6.64], R9 ;  /* 0x0000000906007986 */ /* 0x000fe2000c101904 */
[----:B------:R-:W-:Y:S05]  /*0120*/  EXIT ;  /* 0x000000000000794d */ /* 0x000fea0003800000 */
.L_x_0:
[----:B------:R-:W-:-:S00]  /*0130*/  BRA `(.L_x_0) ;  /* 0xfffffffc00fc7947 */ /* 0x000fc0000383ffff */
[----:B------:R-:W-:-:S00]  /*0140*/  NOP ;  /* 0x0000000000007918 */ /* 0x000fc00000000000 */
        /* <DEDUP_REMOVED lines=11> */
.L_x_1:


//--------------------- .nv.shared.reserved.0     --------------------------
	.section	.nv.shared.reserved.0,"aw",@nobits
	.weak		__nv_reservedSMEM_offset_0_alias
	.size		__nv_reservedSMEM_offset_0_alias, 0, 64
	.other		__nv_reservedSMEM_offset_0_alias,@"STO_CUDA_RESERVED_SHARED STV_DEFAULT"
__nv_reservedSMEM_offset_0_alias:
	.zero		0
	.zero		64


//--------------------- .nv.constant0._ZN3rgr36_GLOBAL__N__6cd4fcb5_4_k_cu_eb7c107e9addKernelEPKfPfjS2_ --------------------------
	.section	.nv.constant0._ZN3rgr36_GLOBAL__N__6cd4fcb5_4_k_cu_eb7c107e9addKernelEPKfPfjS2_,"a",@progbits
	.sectionflags	@""
	.align	4
.nv.constant0._ZN3rgr36_GLOBAL__N__6cd4fcb5_4_k_cu_eb7c107e9addKernelEPKfPfjS2_:
	.zero		928


//--------------------- SYMBOLS --------------------------

	.type		.nv.reservedSmem.offset0,@object
	.size		.nv.reservedSmem.offset0,0x4
